	.headerflags	@"EF_CUDA_TEXMODE_UNIFIED EF_CUDA_64BIT_ADDRESS EF_CUDA_ACCELERATORS EF_CUDA_SM90 EF_CUDA_VIRTUAL_SM(EF_CUDA_SM90)"
	.elftype	@"ET_EXEC"


//--------------------- .nv.info                  --------------------------
	.section	.nv.info,"",@"SHT_CUDA_INFO"
	.align	4


	//----- nvinfo : EIATTR_REGCOUNT
	.align		4
        /*0000*/ 	.byte	0x04, 0x2f
        /*0002*/ 	.short	(.L_1 - .L_0)
	.align		4
.L_0:
        /*0004*/ 	.word	index@(triton_poi_fused_max_unpool2d_21)
        /*0008*/ 	.word	0x00000008


	//----- nvinfo : EIATTR_MIN_STACK_SIZE
	.align		4
.L_1:
        /*000c*/ 	.byte	0x04, 0x12
        /*000e*/ 	.short	(.L_3 - .L_2)
	.align		4
.L_2:
        /*0010*/ 	.word	index@(triton_poi_fused_max_unpool2d_21)
        /*0014*/ 	.word	0x00000000


	//----- nvinfo : EIATTR_FRAME_SIZE
	.align		4
.L_3:
        /*0018*/ 	.byte	0x04, 0x11
        /*001a*/ 	.short	(.L_5 - .L_4)
	.align		4
.L_4:
        /*001c*/ 	.word	index@(triton_poi_fused_max_unpool2d_21)
        /*0020*/ 	.word	0x00000000


	//----- nvinfo : EIATTR_MIN_STACK_SIZE
	.align		4
.L_5:
        /*0024*/ 	.byte	0x04, 0x12
        /*0026*/ 	.short	(.L_7 - .L_6)
	.align		4
.L_6:
        /*0028*/ 	.word	index@(triton_poi_fused_max_unpool2d_21)
        /*002c*/ 	.word	0x00000000
.L_7:


//--------------------- .nv.info.triton_poi_fused_max_unpool2d_21 --------------------------
	.section	.nv.info.triton_poi_fused_max_unpool2d_21,"",@"SHT_CUDA_INFO"
	.sectionflags	@""
	.align	4


	//----- nvinfo : EIATTR_CUDA_API_VERSION
	.align		4
        /*0000*/ 	.byte	0x04, 0x37
        /*0002*/ 	.short	(.L_9 - .L_8)
.L_8:
        /*0004*/ 	.word	0x0000007c


	//----- nvinfo : EIATTR_KPARAM_INFO
	.align		4
.L_9:
        /*0008*/ 	.byte	0x04, 0x17
        /*000a*/ 	.short	(.L_11 - .L_10)
.L_10:
        /*000c*/ 	.word	0x00000000
        /*0010*/ 	.short	0x0001
        /*0012*/ 	.short	0x0008
        /*0014*/ 	.byte	0x00, 0xf0, 0x11, 0x00


	//----- nvinfo : EIATTR_KPARAM_INFO
	.align		4
.L_11:
        /*0018*/ 	.byte	0x04, 0x17
        /*001a*/ 	.short	(.L_13 - .L_12)
.L_12:
        /*001c*/ 	.word	0x00000000
        /*0020*/ 	.short	0x0000
        /*0022*/ 	.short	0x0000
        /*0024*/ 	.byte	0x00, 0xf4, 0x21, 0x00


	//----- nvinfo : EIATTR_SPARSE_MMA_MASK
	.align		4
.L_13:
        /*0028*/ 	.byte	0x03, 0x50
        /*002a*/ 	.short	0x0000


	//----- nvinfo : EIATTR_MAXREG_COUNT
	.align		4
        /*002c*/ 	.byte	0x03, 0x1b
        /*002e*/ 	.short	0x00ff


	//----- nvinfo : EIATTR_EXIT_INSTR_OFFSETS
	.align		4
        /*0030*/ 	.byte	0x04, 0x1c
        /*0032*/ 	.short	(.L_15 - .L_14)


	//   ....[0]....
.L_14:
        /*0034*/ 	.word	0x000000a0


	//----- nvinfo : EIATTR_REQNTID
	.align		4
.L_15:
        /*0038*/ 	.byte	0x04, 0x10
        /*003a*/ 	.short	(.L_17 - .L_16)
.L_16:
        /*003c*/ 	.word	0x00000100
        /*0040*/ 	.word	0x00000001
        /*0044*/ 	.word	0x00000001


	//----- nvinfo : EIATTR_CBANK_PARAM_SIZE
	.align		4
.L_17:
        /*0048*/ 	.byte	0x03, 0x19
        /*004a*/ 	.short	0x000c


	//----- nvinfo : EIATTR_PARAM_CBANK
	.align		4
        /*004c*/ 	.byte	0x04, 0x0a
        /*004e*/ 	.short	(.L_19 - .L_18)
	.align		4
.L_18:
        /*0050*/ 	.word	index@(.nv.constant0.triton_poi_fused_max_unpool2d_21)
        /*0054*/ 	.short	0x0210
        /*0056*/ 	.short	0x000c


	//----- nvinfo : EIATTR_SW_WAR
	.align		4
.L_19:
        /*0058*/ 	.byte	0x04, 0x36
        /*005a*/ 	.short	(.L_21 - .L_20)
.L_20:
        /*005c*/ 	.word	0x00000008
.L_21:


//--------------------- .nv.callgraph             --------------------------
	.section	.nv.callgraph,"",@"SHT_CUDA_CALLGRAPH"
	.align	4
	.sectionentsize	8
	.align		4
        /*0000*/ 	.word	0x00000000
	.align		4
        /*0004*/ 	.word	0xffffffff
	.align		4
        /*0008*/ 	.word	0x00000000
	.align		4
        /*000c*/ 	.word	0xfffffffe
	.align		4
        /*0010*/ 	.word	0x00000000
	.align		4
        /*0014*/ 	.word	0xfffffffd
	.align		4
        /*0018*/ 	.word	0x00000000
	.align		4
        /*001c*/ 	.word	0xfffffffc


//--------------------- .text.triton_poi_fused_max_unpool2d_21 --------------------------
	.section	.text.triton_poi_fused_max_unpool2d_21,"ax",@progbits
	.align	128
        .global         triton_poi_fused_max_unpool2d_21
        .type           triton_poi_fused_max_unpool2d_21,@function
        .size           triton_poi_fused_max_unpool2d_21,(.L_x_1 - triton_poi_fused_max_unpool2d_21)
        .other          triton_poi_fused_max_unpool2d_21,@"STO_CUDA_ENTRY STV_DEFAULT"
triton_poi_fused_max_unpool2d_21:
.text.triton_poi_fused_max_unpool2d_21:
[----:B------:R-:W-:Y:S01]  /*0000*/  LDC R1, c[0x0][0x28] ;  /* 0x00000a00ff017b82 */ /* 0x000fe20000000800 */
[----:B------:R-:W1:Y:S07]  /*0010*/  S2R R0, SR_TID.X ;  /* 0x0000000000007919 */ /* 0x000e6e0000002100 */
[----:B------:R-:W2:Y:S01]  /*0020*/  LDC.64 R2, c[0x0][0x210] ;  /* 0x00008400ff027b82 */ /* 0x000ea20000000a00 */
[----:B------:R-:W-:Y:S01]  /*0030*/  ULDC.64 UR4, c[0x0][0x208] ;  /* 0x0000820000047ab9 */ /* 0x000fe20000000a00 */
[----:B------:R-:W3:Y:S01]  /*0040*/  S2R R5, SR_CTAID.X ;  /* 0x0000000000057919 */ /* 0x000ee20000002500 */
[----:B-1----:R-:W-:-:S04]  /*0050*/  SHF.L.U32 R0, R0, 0x1, RZ ;  /* 0x0000000100007819 */ /* 0x002fc800000006ff */
[----:B------:R-:W-:-:S04]  /*0060*/  LOP3.LUT R0, R0, 0x1fe, RZ, 0xc0, !PT ;  /* 0x000001fe00007812 */ /* 0x000fc800078ec0ff */
[----:B---3--:R-:W-:-:S05]  /*0070*/  LEA R5, R5, R0, 0x9 ;  /* 0x0000000005057211 */ /* 0x008fca00078e48ff */
[----:B--2---:R-:W-:-:S05]  /*0080*/  IMAD.WIDE R2, R5, 0x4, R2 ;  /* 0x0000000405027825 */ /* 0x004fca00078e0202 */
[----:B------:R-:W-:Y:S01]  /*0090*/  STG.E.64 desc[UR4][R2.64], RZ ;  /* 0x000000ff02007986 */ /* 0x000fe2000c101b04 */
[----:B------:R-:W-:Y:S05]  /*00a0*/  EXIT ;  /* 0x000000000000794d */ /* 0x000fea0003800000 */
.L_x_0:
[----:B------:R-:W-:-:S00]  /*00b0*/  BRA `(.L_x_0) ;  /* 0xfffffffc00fc7947 */ /* 0x000fc0000383ffff */
[----:B------:R-:W-:-:S00]  /*00c0*/  NOP ;  /* 0x0000000000007918 */ /* 0x000fc00000000000 */
        /* <DEDUP_REMOVED lines=11> */
.L_x_1:


//--------------------- .nv.constant0.triton_poi_fused_max_unpool2d_21 --------------------------
	.section	.nv.constant0.triton_poi_fused_max_unpool2d_21,"a",@progbits
	.sectionflags	@""
	.align	4
.nv.constant0.triton_poi_fused_max_unpool2d_21:
	.zero		540
